//
// Generated by NVIDIA NVVM Compiler
//
// Compiler Build ID: CL-36424714
// Cuda compilation tools, release 13.0, V13.0.88
// Based on NVVM 20.0.0
//

.version 9.0
.target sm_100
.address_size 64

	// .globl	_Z9init_linePfS_i

.visible .entry _Z9init_linePfS_i(
	.param .u64 .ptr .align 1 _Z9init_linePfS_i_param_0,
	.param .u64 .ptr .align 1 _Z9init_linePfS_i_param_1,
	.param .u32 _Z9init_linePfS_i_param_2
)
{
	.reg .pred 	%p<7>;
	.reg .b32 	%r<43>;
	.reg .b32 	%f<22>;
	.reg .b64 	%rd<18>;

	ld.param.u64 	%rd3, [_Z9init_linePfS_i_param_0];
	ld.param.u64 	%rd4, [_Z9init_linePfS_i_param_1];
	ld.param.u32 	%r16, [_Z9init_linePfS_i_param_2];
	cvta.to.global.u64 	%rd1, %rd4;
	cvta.to.global.u64 	%rd2, %rd3;
	mov.u32 	%r17, %ctaid.x;
	mov.u32 	%r18, %ntid.x;
	mov.u32 	%r19, %tid.x;
	mad.lo.s32 	%r40, %r17, %r18, %r19;
	mov.u32 	%r20, %nctaid.x;
	mul.lo.s32 	%r2, %r18, %r20;
	setp.gt.s32 	%p1, %r40, %r16;
	@%p1 bra 	$L__BB0_8;
	add.s32 	%r21, %r16, -1;
	cvt.rn.f32.s32 	%f1, %r21;
	add.s32 	%r22, %r40, %r2;
	add.s32 	%r23, %r16, 1;
	max.s32 	%r24, %r22, %r23;
	setp.lt.s32 	%p2, %r22, %r23;
	selp.u32 	%r25, 1, 0, %p2;
	add.s32 	%r26, %r22, %r25;
	sub.s32 	%r27, %r24, %r26;
	max.u32 	%r28, %r2, 1;
	div.u32 	%r29, %r27, %r28;
	add.s32 	%r3, %r29, %r25;
	and.b32  	%r30, %r3, 3;
	setp.eq.s32 	%p3, %r30, 3;
	@%p3 bra 	$L__BB0_5;
	add.s32 	%r39, %r40, -1;
	add.s32 	%r31, %r3, 1;
	and.b32  	%r32, %r31, 3;
	neg.s32 	%r38, %r32;
$L__BB0_3:
	.pragma "nounroll";
	mul.wide.s32 	%rd5, %r40, 4;
	add.s64 	%rd6, %rd1, %rd5;
	add.s64 	%rd7, %rd2, %rd5;
	cvt.rn.f32.s32 	%f2, %r39;
	div.rn.f32 	%f3, %f2, %f1;
	mul.f32 	%f4, %f3, 0f40C90FDB;
	sin.approx.f32 	%f5, %f4;
	st.global.f32 	[%rd7], %f5;
	st.global.f32 	[%rd6], %f5;
	add.s32 	%r40, %r40, %r2;
	add.s32 	%r39, %r39, %r2;
	add.s32 	%r38, %r38, 1;
	setp.ne.s32 	%p4, %r38, 0;
	@%p4 bra 	$L__BB0_3;
	add.s32 	%r40, %r39, 1;
$L__BB0_5:
	setp.lt.u32 	%p5, %r3, 3;
	@%p5 bra 	$L__BB0_8;
	mul.wide.s32 	%rd11, %r2, 4;
	shl.b32 	%r37, %r2, 2;
$L__BB0_7:
	add.s32 	%r33, %r40, -1;
	cvt.rn.f32.s32 	%f6, %r33;
	div.rn.f32 	%f7, %f6, %f1;
	mul.f32 	%f8, %f7, 0f40C90FDB;
	sin.approx.f32 	%f9, %f8;
	mul.wide.s32 	%rd8, %r40, 4;
	add.s64 	%rd9, %rd2, %rd8;
	st.global.f32 	[%rd9], %f9;
	add.s64 	%rd10, %rd1, %rd8;
	st.global.f32 	[%rd10], %f9;
	add.s32 	%r34, %r33, %r2;
	cvt.rn.f32.s32 	%f10, %r34;
	div.rn.f32 	%f11, %f10, %f1;
	mul.f32 	%f12, %f11, 0f40C90FDB;
	sin.approx.f32 	%f13, %f12;
	add.s64 	%rd12, %rd9, %rd11;
	st.global.f32 	[%rd12], %f13;
	add.s64 	%rd13, %rd10, %rd11;
	st.global.f32 	[%rd13], %f13;
	add.s32 	%r35, %r34, %r2;
	cvt.rn.f32.s32 	%f14, %r35;
	div.rn.f32 	%f15, %f14, %f1;
	mul.f32 	%f16, %f15, 0f40C90FDB;
	sin.approx.f32 	%f17, %f16;
	add.s64 	%rd14, %rd12, %rd11;
	st.global.f32 	[%rd14], %f17;
	add.s64 	%rd15, %rd13, %rd11;
	st.global.f32 	[%rd15], %f17;
	add.s32 	%r36, %r35, %r2;
	cvt.rn.f32.s32 	%f18, %r36;
	div.rn.f32 	%f19, %f18, %f1;
	mul.f32 	%f20, %f19, 0f40C90FDB;
	sin.approx.f32 	%f21, %f20;
	add.s64 	%rd16, %rd14, %rd11;
	st.global.f32 	[%rd16], %f21;
	add.s64 	%rd17, %rd15, %rd11;
	st.global.f32 	[%rd17], %f21;
	add.s32 	%r40, %r37, %r40;
	setp.le.s32 	%p6, %r40, %r16;
	@%p6 bra 	$L__BB0_7;
$L__BB0_8:
	ret;

}
	// .globl	_Z6updatePfS_ii
.visible .entry _Z6updatePfS_ii(
	.param .u64 .ptr .align 1 _Z6updatePfS_ii_param_0,
	.param .u64 .ptr .align 1 _Z6updatePfS_ii_param_1,
	.param .u32 _Z6updatePfS_ii_param_2,
	.param .u32 _Z6updatePfS_ii_param_3
)
{
	.reg .pred 	%p<8>;
	.reg .b32 	%r<16>;
	.reg .b32 	%f<10>;
	.reg .b64 	%rd<13>;
	.reg .b64 	%fd<5>;

	ld.param.u64 	%rd3, [_Z6updatePfS_ii_param_0];
	ld.param.u64 	%rd4, [_Z6updatePfS_ii_param_1];
	ld.param.u32 	%r8, [_Z6updatePfS_ii_param_2];
	ld.param.u32 	%r9, [_Z6updatePfS_ii_param_3];
	cvta.to.global.u64 	%rd1, %rd4;
	cvta.to.global.u64 	%rd2, %rd3;
	mov.u32 	%r10, %ctaid.x;
	mov.u32 	%r1, %ntid.x;
	mov.u32 	%r11, %tid.x;
	mad.lo.s32 	%r2, %r10, %r1, %r11;
	setp.lt.s32 	%p1, %r9, 1;
	@%p1 bra 	$L__BB1_9;
	mov.u32 	%r13, %nctaid.x;
	mul.lo.s32 	%r3, %r13, %r1;
	mov.b32 	%r14, 1;
$L__BB1_2:
	setp.gt.s32 	%p2, %r2, %r8;
	@%p2 bra 	$L__BB1_8;
	mov.u32 	%r15, %r2;
$L__BB1_4:
	setp.ne.s32 	%p3, %r15, 1;
	setp.ne.s32 	%p4, %r15, %r8;
	and.pred  	%p5, %p3, %p4;
	@%p5 bra 	$L__BB1_6;
	mul.wide.s32 	%rd8, %r15, 4;
	add.s64 	%rd9, %rd2, %rd8;
	ld.global.f32 	%f8, [%rd9];
	mov.f32 	%f9, 0f00000000;
	bra.uni 	$L__BB1_7;
$L__BB1_6:
	mul.wide.s32 	%rd5, %r15, 4;
	add.s64 	%rd6, %rd2, %rd5;
	ld.global.f32 	%f8, [%rd6];
	cvt.f64.f32 	%fd1, %f8;
	mul.f64 	%fd2, %fd1, 0d3FFD1EB851EB851F;
	add.s64 	%rd7, %rd1, %rd5;
	ld.global.f32 	%f6, [%rd7];
	cvt.f64.f32 	%fd3, %f6;
	sub.f64 	%fd4, %fd2, %fd3;
	cvt.rn.f32.f64 	%f9, %fd4;
$L__BB1_7:
	mul.wide.s32 	%rd10, %r15, 4;
	add.s64 	%rd11, %rd2, %rd10;
	add.s64 	%rd12, %rd1, %rd10;
	st.global.f32 	[%rd12], %f8;
	st.global.f32 	[%rd11], %f9;
	add.s32 	%r15, %r15, %r3;
	setp.le.s32 	%p6, %r15, %r8;
	@%p6 bra 	$L__BB1_4;
$L__BB1_8:
	add.s32 	%r7, %r14, 1;
	setp.ne.s32 	%p7, %r14, %r9;
	mov.u32 	%r14, %r7;
	@%p7 bra 	$L__BB1_2;
$L__BB1_9:
	ret;

}


// ===== COMPILED SASS (sm_100) =====

	.target	sm_100

	.elftype	@"ET_EXEC"


//--------------------- .note.nv.tkinfo           --------------------------
	.section	.note.nv.tkinfo,"",@"SHT_NOTE"
	.sectionflags	@"SHF_NOTE_NV_TKINFO"
	.tkinfo
        /*0018*/ 	.word	0x00000002
        /*0030*/ 	.string	""
        /*0030*/ 	.string	"ptxas"
        /*0030*/ 	.string	"Cuda compilation tools, release 13.0, V13.0.88"
        /*0030*/ 	.string	"Build cuda_13.0.r13.0/compiler.36424714_0"
        /*0030*/ 	.string	"-arch sm_100 -m 64 "



//--------------------- .note.nv.cuinfo           --------------------------
	.section	.note.nv.cuinfo,"",@"SHT_NOTE"
	.sectionflags	@"SHF_NOTE_NV_CUINFO"
        /*0018*/ 	.short	0x0002
        /*001a*/ 	.short	0x0064
        /*001c*/ 	.short	0x0082
	.zero		2


//--------------------- .nv.info                  --------------------------
	.section	.nv.info,"",@"SHT_CUDA_INFO"
	.align	4


	//----- nvinfo : EIATTR_REGCOUNT
	.align		4
        /*0000*/ 	.byte	0x04, 0x2f
        /*0002*/ 	.short	(.L_1 - .L_0)
	.align		4
.L_0:
        /*0004*/ 	.word	index@(_Z9init_linePfS_i)
        /*0008*/ 	.word	0x0000001c


	//----- nvinfo : EIATTR_FRAME_SIZE
	.align		4
.L_1:
        /*000c*/ 	.byte	0x04, 0x11
        /*000e*/ 	.short	(.L_3 - .L_2)
	.align		4
.L_2:
        /*0010*/ 	.word	index@($__internal_0_$__cuda_sm3x_div_rn_noftz_f32_slowpath)
        /*0014*/ 	.word	0x00000000


	//----- nvinfo : EIATTR_FRAME_SIZE
	.align		4
.L_3:
        /*0018*/ 	.byte	0x04, 0x11
        /*001a*/ 	.short	(.L_5 - .L_4)
	.align		4
.L_4:
        /*001c*/ 	.word	index@(_Z9init_linePfS_i)
        /*0020*/ 	.word	0x00000000


	//----- nvinfo : EIATTR_REGCOUNT
	.align		4
.L_5:
        /*0024*/ 	.byte	0x04, 0x2f
        /*0026*/ 	.short	(.L_7 - .L_6)
	.align		4
.L_6:
        /*0028*/ 	.word	index@(_Z6updatePfS_ii)
        /*002c*/ 	.word	0x00000014


	//----- nvinfo : EIATTR_FRAME_SIZE
	.align		4
.L_7:
        /*0030*/ 	.byte	0x04, 0x11
        /*0032*/ 	.short	(.L_9 - .L_8)
	.align		4
.L_8:
        /*0034*/ 	.word	index@(_Z6updatePfS_ii)
        /*0038*/ 	.word	0x00000000


	//----- nvinfo : EIATTR_MIN_STACK_SIZE
	.align		4
.L_9:
        /*003c*/ 	.byte	0x04, 0x12
        /*003e*/ 	.short	(.L_11 - .L_10)
	.align		4
.L_10:
        /*0040*/ 	.word	index@(_Z6updatePfS_ii)
        /*0044*/ 	.word	0x00000000


	//----- nvinfo : EIATTR_MIN_STACK_SIZE
	.align		4
.L_11:
        /*0048*/ 	.byte	0x04, 0x12
        /*004a*/ 	.short	(.L_13 - .L_12)
	.align		4
.L_12:
        /*004c*/ 	.word	index@(_Z9init_linePfS_i)
        /*0050*/ 	.word	0x00000000
.L_13:


//--------------------- .nv.compat                --------------------------
	.section	.nv.compat,"",@"SHT_CUDA_COMPAT_INFO"
	.align	4
        /*0000*/ 	.byte	0x02, 0x09, 0x00, 0x00, 0x02, 0x02, 0x01, 0x00, 0x02, 0x05, 0x05, 0x00, 0x03, 0x07, 0x01, 0x01
        /*0010*/ 	.byte	0x02, 0x03, 0x00, 0x00, 0x02, 0x06, 0x01, 0x00, 0x04, 0x0b, 0x08, 0x00, 0x01, 0x00, 0x00, 0x00
        /*0020*/ 	.byte	0x00, 0x00, 0x00, 0x00


//--------------------- .nv.info._Z6updatePfS_ii  --------------------------
	.section	.nv.info._Z6updatePfS_ii,"",@"SHT_CUDA_INFO"
	.sectionflags	@""
	.align	4


	//----- nvinfo : EIATTR_CUDA_API_VERSION
	.align		4
        /*0000*/ 	.byte	0x04, 0x37
        /*0002*/ 	.short	(.L_15 - .L_14)
.L_14:
        /*0004*/ 	.word	0x00000082


	//----- nvinfo : EIATTR_KPARAM_INFO
	.align		4
.L_15:
        /*0008*/ 	.byte	0x04, 0x17
        /*000a*/ 	.short	(.L_17 - .L_16)
.L_16:
        /*000c*/ 	.word	0x00000000
        /*0010*/ 	.short	0x0003
        /*0012*/ 	.short	0x0014
        /*0014*/ 	.byte	0x00, 0xf0, 0x11, 0x00


	//----- nvinfo : EIATTR_KPARAM_INFO
	.align		4
.L_17:
        /*0018*/ 	.byte	0x04, 0x17
        /*001a*/ 	.short	(.L_19 - .L_18)
.L_18:
        /*001c*/ 	.word	0x00000000
        /*0020*/ 	.short	0x0002
        /*0022*/ 	.short	0x0010
        /*0024*/ 	.byte	0x00, 0xf0, 0x11, 0x00


	//----- nvinfo : EIATTR_KPARAM_INFO
	.align		4
.L_19:
        /*0028*/ 	.byte	0x04, 0x17
        /*002a*/ 	.short	(.L_21 - .L_20)
.L_20:
        /*002c*/ 	.word	0x00000000
        /*0030*/ 	.short	0x0001
        /*0032*/ 	.short	0x0008
        /*0034*/ 	.byte	0x00, 0xf5, 0x21, 0x00


	//----- nvinfo : EIATTR_KPARAM_INFO
	.align		4
.L_21:
        /*0038*/ 	.byte	0x04, 0x17
        /*003a*/ 	.short	(.L_23 - .L_22)
.L_22:
        /*003c*/ 	.word	0x00000000
        /*0040*/ 	.short	0x0000
        /*0042*/ 	.short	0x0000
        /*0044*/ 	.byte	0x00, 0xf5, 0x21, 0x00


	//----- nvinfo : EIATTR_SPARSE_MMA_MASK
	.align		4
.L_23:
        /*0048*/ 	.byte	0x03, 0x50
        /*004a*/ 	.short	0x0000


	//----- nvinfo : EIATTR_MAXREG_COUNT
	.align		4
        /*004c*/ 	.byte	0x03, 0x1b
        /*004e*/ 	.short	0x00ff


	//----- nvinfo : EIATTR_MERCURY_ISA_VERSION
	.align		4
        /*0050*/ 	.byte	0x03, 0x5f
        /*0052*/ 	.short	0x0101


	//----- nvinfo : EIATTR_VRC_CTA_INIT_COUNT
	.align		4
        /*0054*/ 	.byte	0x02, 0x4a
	.zero		1
	.zero		1


	//----- nvinfo : EIATTR_EXIT_INSTR_OFFSETS
	.align		4
        /*0058*/ 	.byte	0x04, 0x1c
        /*005a*/ 	.short	(.L_25 - .L_24)


	//   ....[0]....
.L_24:
        /*005c*/ 	.word	0x00000060


	//   ....[1]....
        /*0060*/ 	.word	0x00000300


	//----- nvinfo : EIATTR_CRS_STACK_SIZE
	.align		4
.L_25:
        /*0064*/ 	.byte	0x04, 0x1e
        /*0066*/ 	.short	(.L_27 - .L_26)
.L_26:
        /*0068*/ 	.word	0x00000000


	//----- nvinfo : EIATTR_CBANK_PARAM_SIZE
	.align		4
.L_27:
        /*006c*/ 	.byte	0x03, 0x19
        /*006e*/ 	.short	0x0018


	//----- nvinfo : EIATTR_PARAM_CBANK
	.align		4
        /*0070*/ 	.byte	0x04, 0x0a
        /*0072*/ 	.short	(.L_29 - .L_28)
	.align		4
.L_28:
        /*0074*/ 	.word	index@(.nv.constant0._Z6updatePfS_ii)
        /*0078*/ 	.short	0x0380
        /*007a*/ 	.short	0x0018


	//----- nvinfo : EIATTR_SW_WAR
	.align		4
.L_29:
        /*007c*/ 	.byte	0x04, 0x36
        /*007e*/ 	.short	(.L_31 - .L_30)
.L_30:
        /*0080*/ 	.word	0x00000008
.L_31:


//--------------------- .nv.info._Z9init_linePfS_i --------------------------
	.section	.nv.info._Z9init_linePfS_i,"",@"SHT_CUDA_INFO"
	.sectionflags	@""
	.align	4


	//----- nvinfo : EIATTR_CUDA_API_VERSION
	.align		4
        /*0000*/ 	.byte	0x04, 0x37
        /*0002*/ 	.short	(.L_33 - .L_32)
.L_32:
        /*0004*/ 	.word	0x00000082


	//----- nvinfo : EIATTR_KPARAM_INFO
	.align		4
.L_33:
        /*0008*/ 	.byte	0x04, 0x17
        /*000a*/ 	.short	(.L_35 - .L_34)
.L_34:
        /*000c*/ 	.word	0x00000000
        /*0010*/ 	.short	0x0002
        /*0012*/ 	.short	0x0010
        /*0014*/ 	.byte	0x00, 0xf0, 0x11, 0x00


	//----- nvinfo : EIATTR_KPARAM_INFO
	.align		4
.L_35:
        /*0018*/ 	.byte	0x04, 0x17
        /*001a*/ 	.short	(.L_37 - .L_36)
.L_36:
        /*001c*/ 	.word	0x00000000
        /*0020*/ 	.short	0x0001
        /*0022*/ 	.short	0x0008
        /*0024*/ 	.byte	0x00, 0xf5, 0x21, 0x00


	//----- nvinfo : EIATTR_KPARAM_INFO
	.align		4
.L_37:
        /*0028*/ 	.byte	0x04, 0x17
        /*002a*/ 	.short	(.L_39 - .L_38)
.L_38:
        /*002c*/ 	.word	0x00000000
        /*0030*/ 	.short	0x0000
        /*0032*/ 	.short	0x0000
        /*0034*/ 	.byte	0x00, 0xf5, 0x21, 0x00


	//----- nvinfo : EIATTR_SPARSE_MMA_MASK
	.align		4
.L_39:
        /*0038*/ 	.byte	0x03, 0x50
        /*003a*/ 	.short	0x0000


	//----- nvinfo : EIATTR_MAXREG_COUNT
	.align		4
        /*003c*/ 	.byte	0x03, 0x1b
        /*003e*/ 	.short	0x00ff


	//----- nvinfo : EIATTR_MERCURY_ISA_VERSION
	.align		4
        /*0040*/ 	.byte	0x03, 0x5f
        /*0042*/ 	.short	0x0101


	//----- nvinfo : EIATTR_VRC_CTA_INIT_COUNT
	.align		4
        /*0044*/ 	.byte	0x02, 0x4a
	.zero		1
	.zero		1


	//----- nvinfo : EIATTR_EXIT_INSTR_OFFSETS
	.align		4
        /*0048*/ 	.byte	0x04, 0x1c
        /*004a*/ 	.short	(.L_41 - .L_40)


	//   ....[0]....
.L_40:
        /*004c*/ 	.word	0x00000090


	//   ....[1]....
        /*0050*/ 	.word	0x00000530


	//   ....[2]....
        /*0054*/ 	.word	0x00000b30


	//----- nvinfo : EIATTR_CRS_STACK_SIZE
	.align		4
.L_41:
        /*0058*/ 	.byte	0x04, 0x1e
        /*005a*/ 	.short	(.L_43 - .L_42)
.L_42:
        /*005c*/ 	.word	0x00000000


	//----- nvinfo : EIATTR_CBANK_PARAM_SIZE
	.align		4
.L_43:
        /*0060*/ 	.byte	0x03, 0x19
        /*0062*/ 	.short	0x0014


	//----- nvinfo : EIATTR_PARAM_CBANK
	.align		4
        /*0064*/ 	.byte	0x04, 0x0a
        /*0066*/ 	.short	(.L_45 - .L_44)
	.align		4
.L_44:
        /*0068*/ 	.word	index@(.nv.constant0._Z9init_linePfS_i)
        /*006c*/ 	.short	0x0380
        /*006e*/ 	.short	0x0014


	//----- nvinfo : EIATTR_SW_WAR
	.align		4
.L_45:
        /*0070*/ 	.byte	0x04, 0x36
        /*0072*/ 	.short	(.L_47 - .L_46)
.L_46:
        /*0074*/ 	.word	0x00000008
.L_47:


//--------------------- .nv.callgraph             --------------------------
	.section	.nv.callgraph,"",@"SHT_CUDA_CALLGRAPH"
	.align	4
	.sectionentsize	8
	.align		4
        /*0000*/ 	.word	0x00000000
	.align		4
        /*0004*/ 	.word	0xffffffff
	.align		4
        /*0008*/ 	.word	0x00000000
	.align		4
        /*000c*/ 	.word	0xfffffffe
	.align		4
        /*0010*/ 	.word	0x00000000
	.align		4
        /*0014*/ 	.word	0xfffffffd
	.align		4
        /*0018*/ 	.word	0x00000000
	.align		4
        /*001c*/ 	.word	0xfffffffc


//--------------------- .text._Z6updatePfS_ii     --------------------------
	.section	.text._Z6updatePfS_ii,"ax",@progbits
	.align	128
        .global         _Z6updatePfS_ii
        .type           _Z6updatePfS_ii,@function
        .size           _Z6updatePfS_ii,(.L_x_33 - _Z6updatePfS_ii)
        .other          _Z6updatePfS_ii,@"STO_CUDA_ENTRY STV_DEFAULT"
_Z6updatePfS_ii:
.text._Z6updatePfS_ii:
[----:B------:R-:W-:Y:S08]  /*0000*/  LDC R1, c[0x0][0x37c] ;  /* 0x0000df00ff017b82 */ /* 0x000ff00000000800 */
[----:B------:R-:W0:Y:S01]  /*0010*/  LDC R0, c[0x0][0x394] ;  /* 0x0000e500ff007b82 */ /* 0x000e220000000800 */
[----:B------:R-:W1:Y:S07]  /*0020*/  S2R R3, SR_TID.X ;  /* 0x0000000000037919 */ /* 0x000e6e0000002100 */
[----:B------:R-:W2:Y:S08]  /*0030*/  LDC R14, c[0x0][0x360] ;  /* 0x0000d800ff0e7b82 */ /* 0x000eb00000000800 */
[----:B------:R-:W3:Y:S01]  /*0040*/  S2UR UR4, SR_CTAID.X ;  /* 0x00000000000479c3 */ /* 0x000ee20000002500 */
[----:B0-----:R-:W-:-:S13]  /*0050*/  ISETP.GE.AND P0, PT, R0, 0x1, PT ;  /* 0x000000010000780c */ /* 0x001fda0003f06270 */
[----:B-123--:R-:W-:Y:S05]  /*0060*/  @!P0 EXIT ;  /* 0x000000000000894d */ /* 0x00efea0003800000 */
[----:B------:R-:W0:Y:S01]  /*0070*/  LDCU UR5, c[0x0][0x370] ;  /* 0x00006e00ff0577ac */ /* 0x000e220008000800 */
[C---:B------:R-:W-:Y:S01]  /*0080*/  IMAD R0, R14.reuse, UR4, R3 ;  /* 0x000000040e007c24 */ /* 0x040fe2000f8e0203 */
[----:B------:R-:W1:Y:S01]  /*0090*/  LDCU.64 UR6, c[0x0][0x358] ;  /* 0x00006b00ff0677ac */ /* 0x000e620008000a00 */
[----:B------:R-:W-:Y:S01]  /*00a0*/  UMOV UR4, 0x1 ;  /* 0x0000000100047882 */ /* 0x000fe20000000000 */
[----:B0-----:R-:W-:-:S07]  /*00b0*/  IMAD R14, R14, UR5, RZ ;  /* 0x000000050e0e7c24 */ /* 0x001fce000f8e02ff */
.L_x_3:
[----:B------:R-:W0:Y:S01]  /*00c0*/  LDCU.64 UR8, c[0x0][0x390] ;  /* 0x00007200ff0877ac */ /* 0x000e220008000a00 */
[----:B------:R-:W-:Y:S01]  /*00d0*/  BSSY.RECONVERGENT B0, `(.L_x_0) ;  /* 0x0000021000007945 */ /* 0x000fe20003800200 */
[----:B------:R-:W-:Y:S01]  /*00e0*/  UMOV UR5, UR4 ;  /* 0x0000000400057c82 */ /* 0x000fe20008000000 */
[----:B------:R-:W-:Y:S01]  /*00f0*/  UIADD3 UR4, UPT, UPT, UR4, 0x1, URZ ;  /* 0x0000000104047890 */ /* 0x000fe2000fffe0ff */
[----:B0-----:R-:W-:Y:S01]  /*0100*/  ISETP.GT.AND P0, PT, R0, UR8, PT ;  /* 0x0000000800007c0c */ /* 0x001fe2000bf04270 */
[----:B------:R-:W0:Y:S01]  /*0110*/  LDCU UR8, c[0x0][0x390] ;  /* 0x00007200ff0877ac */ /* 0x000e220008000800 */
[----:B------:R-:W-:-:S11]  /*0120*/  UISETP.NE.AND UP0, UPT, UR5, UR9, UPT ;  /* 0x000000090500728c */ /* 0x000fd6000bf05270 */
[----:B---3--:R-:W-:Y:S05]  /*0130*/  @P0 BRA `(.L_x_1) ;  /* 0x0000000000680947 */ /* 0x008fea0003800000 */
[----:B------:R-:W2:Y:S01]  /*0140*/  LDC.64 R2, c[0x0][0x388] ;  /* 0x0000e200ff027b82 */ /* 0x000ea20000000a00 */
[----:B------:R-:W-:-:S07]  /*0150*/  MOV R15, R0 ;  /* 0x00000000000f7202 */ /* 0x000fce0000000f00 */
.L_x_2:
[C---:B0-----:R-:W-:Y:S01]  /*0160*/  ISETP.NE.AND P0, PT, R15.reuse, UR8, PT ;  /* 0x000000080f007c0c */ /* 0x041fe2000bf05270 */
[----:B------:R-:W0:Y:S03]  /*0170*/  LDC.64 R8, c[0x0][0x388] ;  /* 0x0000e200ff087b82 */ /* 0x000e260000000a00 */
[----:B------:R-:W-:-:S05]  /*0180*/  ISETP.NE.AND P0, PT, R15, 0x1, P0 ;  /* 0x000000010f00780c */ /* 0x000fca0000705270 */
[----:B---3--:R-:W3:Y:S08]  /*0190*/  LDC.64 R6, c[0x0][0x380] ;  /* 0x0000e000ff067b82 */ /* 0x008ef00000000a00 */
[----:B------:R-:W4:Y:S02]  /*01a0*/  @!P0 LDC.64 R4, c[0x0][0x380] ;  /* 0x0000e000ff048b82 */ /* 0x000f240000000a00 */
[----:B----4-:R-:W-:-:S05]  /*01b0*/  @!P0 IMAD.WIDE R4, R15, 0x4, R4 ;  /* 0x000000040f048825 */ /* 0x010fca00078e0204 */
[----:B-1----:R-:W4:Y:S01]  /*01c0*/  @!P0 LDG.E R17, desc[UR6][R4.64] ;  /* 0x0000000604118981 */ /* 0x002f22000c1e1900 */
[----:B0-----:R-:W-:-:S06]  /*01d0*/  @P0 IMAD.WIDE R8, R15, 0x4, R8 ;  /* 0x000000040f080825 */ /* 0x001fcc00078e0208 */
[----:B------:R-:W5:Y:S01]  /*01e0*/  @P0 LDG.E R8, desc[UR6][R8.64] ;  /* 0x0000000608080981 */ /* 0x000f62000c1e1900 */
[----:B---3--:R-:W-:-:S05]  /*01f0*/  @P0 IMAD.WIDE R4, R15, 0x4, R6 ;  /* 0x000000040f040825 */ /* 0x008fca00078e0206 */
[----:B------:R-:W3:Y:S01]  /*0200*/  @P0 LDG.E R17, desc[UR6][R4.64] ;  /* 0x0000000604110981 */ /* 0x000ee2000c1e1900 */
[----:B-----5:R-:W-:Y:S01]  /*0210*/  @P0 F2F.F64.F32 R10, R8 ;  /* 0x00000008000a0310 */ /* 0x020fe20000201800 */
[----:B------:R-:W-:Y:S01]  /*0220*/  @P0 MOV R12, 0x51eb851f ;  /* 0x51eb851f000c0802 */ /* 0x000fe20000000f00 */
[----:B------:R-:W-:-:S06]  /*0230*/  @P0 IMAD.MOV.U32 R13, RZ, RZ, 0x3ffd1eb8 ;  /* 0x3ffd1eb8ff0d0424 */ /* 0x000fcc00078e00ff */
[----:B---3--:R-:W0:Y:S02]  /*0240*/  @P0 F2F.F64.F32 R6, R17 ;  /* 0x0000001100060310 */ /* 0x008e240000201800 */
[----:B0-----:R-:W-:Y:S01]  /*0250*/  @P0 DFMA R6, R6, R12, -R10 ;  /* 0x0000000c0606022b */ /* 0x001fe2000000080a */
[----:B------:R-:W-:-:S06]  /*0260*/  @!P0 MOV R13, RZ ;  /* 0x000000ff000d8202 */ /* 0x000fcc0000000f00 */
[----:B------:R-:W0:Y:S01]  /*0270*/  @P0 F2F.F32.F64 R13, R6 ;  /* 0x00000006000d0310 */ /* 0x000e220000301000 */
[----:B--2---:R-:W-:-:S04]  /*0280*/  IMAD.WIDE R10, R15, 0x4, R2 ;  /* 0x000000040f0a7825 */ /* 0x004fc800078e0202 */
[----:B------:R-:W-:Y:S01]  /*0290*/  IMAD.IADD R15, R14, 0x1, R15 ;  /* 0x000000010e0f7824 */ /* 0x000fe200078e020f */
[----:B----4-:R3:W-:Y:S04]  /*02a0*/  STG.E desc[UR6][R10.64], R17 ;  /* 0x000000110a007986 */ /* 0x0107e8000c101906 */
[----:B------:R-:W-:Y:S01]  /*02b0*/  ISETP.GT.AND P0, PT, R15, UR8, PT ;  /* 0x000000080f007c0c */ /* 0x000fe2000bf04270 */
[----:B0-----:R3:W-:-:S12]  /*02c0*/  STG.E desc[UR6][R4.64], R13 ;  /* 0x0000000d04007986 */ /* 0x0017d8000c101906 */
[----:B------:R-:W-:Y:S05]  /*02d0*/  @!P0 BRA `(.L_x_2) ;  /* 0xfffffffc00a08947 */ /* 0x000fea000383ffff */
.L_x_1:
[----:B01----:R-:W-:Y:S05]  /*02e0*/  BSYNC.RECONVERGENT B0 ;  /* 0x0000000000007941 */ /* 0x003fea0003800200 */
.L_x_0:
[----:B------:R-:W-:Y:S05]  /*02f0*/  BRA.U UP0, `(.L_x_3) ;  /* 0xfffffffd00707547 */ /* 0x000fea000b83ffff */
[----:B------:R-:W-:Y:S05]  /*0300*/  EXIT ;  /* 0x000000000000794d */ /* 0x000fea0003800000 */
.L_x_4:
[----:B------:R-:W-:-:S00]  /*0310*/  BRA `(.L_x_4) ;  /* 0xfffffffc00fc7947 */ /* 0x000fc0000383ffff */
[----:B------:R-:W-:-:S00]  /*0320*/  NOP ;  /* 0x0000000000007918 */ /* 0x000fc00000000000 */
        /* <DEDUP_REMOVED lines=13> */
.L_x_33:


//--------------------- .text._Z9init_linePfS_i   --------------------------
	.section	.text._Z9init_linePfS_i,"ax",@progbits
	.align	128
        .global         _Z9init_linePfS_i
        .type           _Z9init_linePfS_i,@function
        .size           _Z9init_linePfS_i,(.L_x_32 - _Z9init_linePfS_i)
        .other          _Z9init_linePfS_i,@"STO_CUDA_ENTRY STV_DEFAULT"
_Z9init_linePfS_i:
.text._Z9init_linePfS_i:
[----:B------:R-:W-:Y:S01]  /*0000*/  LDC R1, c[0x0][0x37c] ;  /* 0x0000df00ff017b82 */ /* 0x000fe20000000800 */
[----:B------:R-:W0:Y:S07]  /*0010*/  S2R R5, SR_TID.X ;  /* 0x0000000000057919 */ /* 0x000e2e0000002100 */
[----:B------:R-:W0:Y:S01]  /*0020*/  S2UR UR5, SR_CTAID.X ;  /* 0x00000000000579c3 */ /* 0x000e220000002500 */
[----:B------:R-:W1:Y:S07]  /*0030*/  LDCU UR4, c[0x0][0x390] ;  /* 0x00007200ff0477ac */ /* 0x000e6e0008000800 */
[----:B------:R-:W0:Y:S01]  /*0040*/  LDC R4, c[0x0][0x360] ;  /* 0x0000d800ff047b82 */ /* 0x000e220000000800 */
[----:B------:R-:W2:Y:S01]  /*0050*/  LDCU UR6, c[0x0][0x370] ;  /* 0x00006e00ff0677ac */ /* 0x000ea20008000800 */
[----:B0-----:R-:W-:-:S02]  /*0060*/  IMAD R5, R4, UR5, R5 ;  /* 0x0000000504057c24 */ /* 0x001fc4000f8e0205 */
[----:B--2---:R-:W-:-:S03]  /*0070*/  IMAD R4, R4, UR6, RZ ;  /* 0x0000000604047c24 */ /* 0x004fc6000f8e02ff */
[----:B-1----:R-:W-:-:S13]  /*0080*/  ISETP.GT.AND P0, PT, R5, UR4, PT ;  /* 0x0000000405007c0c */ /* 0x002fda000bf04270 */
[----:B------:R-:W-:Y:S05]  /*0090*/  @P0 EXIT ;  /* 0x000000000000094d */ /* 0x000fea0003800000 */
[C---:B------:R-:W-:Y:S01]  /*00a0*/  VIMNMX.U32 R8, PT, PT, R4.reuse, 0x1, !PT ;  /* 0x0000000104087848 */ /* 0x040fe20007fe0000 */
[----:B------:R-:W-:Y:S01]  /*00b0*/  UIADD3 UR5, UPT, UPT, UR4, 0x1, URZ ;  /* 0x0000000104057890 */ /* 0x000fe2000fffe0ff */
[----:B------:R-:W-:Y:S01]  /*00c0*/  IADD3 R0, PT, PT, R4, R5, RZ ;  /* 0x0000000504007210 */ /* 0x000fe20007ffe0ff */
[----:B------:R-:W-:Y:S01]  /*00d0*/  UIADD3 UR4, UPT, UPT, UR4, -0x1, URZ ;  /* 0xffffffff04047890 */ /* 0x000fe2000fffe0ff */
[----:B------:R-:W0:Y:S01]  /*00e0*/  I2F.U32.RP R6, R8 ;  /* 0x0000000800067306 */ /* 0x000e220000209000 */
[----:B------:R-:W-:Y:S01]  /*00f0*/  IMAD.MOV R9, RZ, RZ, -R8 ;  /* 0x000000ffff097224 */ /* 0x000fe200078e0a08 */
[----:B------:R-:W-:Y:S01]  /*0100*/  ISETP.NE.U32.AND P2, PT, R8, RZ, PT ;  /* 0x000000ff0800720c */ /* 0x000fe20003f45070 */
[----:B------:R-:W1:Y:S01]  /*0110*/  LDCU.64 UR6, c[0x0][0x358] ;  /* 0x00006b00ff0677ac */ /* 0x000e620008000a00 */
[C---:B------:R-:W-:Y:S01]  /*0120*/  ISETP.GE.AND P0, PT, R0.reuse, UR5, PT ;  /* 0x0000000500007c0c */ /* 0x040fe2000bf06270 */
[----:B------:R-:W-:Y:S01]  /*0130*/  BSSY.RECONVERGENT B0, `(.L_x_5) ;  /* 0x000003b000007945 */ /* 0x000fe20003800200 */
[----:B------:R-:W-:-:S02]  /*0140*/  VIMNMX R7, PT, PT, R0, UR5, !PT ;  /* 0x0000000500077c48 */ /* 0x000fc4000ffe0100 */
[----:B0-----:R-:W0:Y:S02]  /*0150*/  MUFU.RCP R6, R6 ;  /* 0x0000000600067308 */ /* 0x001e240000001000 */
[----:B0-----:R-:W-:Y:S01]  /*0160*/  VIADD R2, R6, 0xffffffe ;  /* 0x0ffffffe06027836 */ /* 0x001fe20000000000 */
[----:B------:R-:W-:-:S05]  /*0170*/  SEL R6, RZ, 0x1, P0 ;  /* 0x00000001ff067807 */ /* 0x000fca0000000000 */
[----:B------:R0:W2:Y:S01]  /*0180*/  F2I.FTZ.U32.TRUNC.NTZ R3, R2 ;  /* 0x0000000200037305 */ /* 0x0000a2000021f000 */
[----:B------:R-:W-:Y:S01]  /*0190*/  IADD3 R7, PT, PT, R7, -R0, -R6 ;  /* 0x8000000007077210 */ /* 0x000fe20007ffe806 */
[----:B0-----:R-:W-:Y:S02]  /*01a0*/  IMAD.MOV.U32 R2, RZ, RZ, RZ ;  /* 0x000000ffff027224 */ /* 0x001fe400078e00ff */
[----:B--2---:R-:W-:-:S04]  /*01b0*/  IMAD R9, R9, R3, RZ ;  /* 0x0000000309097224 */ /* 0x004fc800078e02ff */
[----:B------:R-:W-:Y:S01]  /*01c0*/  IMAD.HI.U32 R2, R3, R9, R2 ;  /* 0x0000000903027227 */ /* 0x000fe200078e0002 */
[----:B------:R-:W-:-:S05]  /*01d0*/  I2FP.F32.S32 R9, UR4 ;  /* 0x0000000400097c45 */ /* 0x000fca0008201400 */
[----:B------:R-:W-:-:S04]  /*01e0*/  IMAD.HI.U32 R3, R2, R7, RZ ;  /* 0x0000000702037227 */ /* 0x000fc800078e00ff */
[----:B------:R-:W-:-:S04]  /*01f0*/  IMAD.MOV R0, RZ, RZ, -R3 ;  /* 0x000000ffff007224 */ /* 0x000fc800078e0a03 */
[----:B------:R-:W-:-:S05]  /*0200*/  IMAD R7, R8, R0, R7 ;  /* 0x0000000008077224 */ /* 0x000fca00078e0207 */
[----:B------:R-:W-:-:S13]  /*0210*/  ISETP.GE.U32.AND P0, PT, R7, R8, PT ;  /* 0x000000080700720c */ /* 0x000fda0003f06070 */
[----:B------:R-:W-:Y:S01]  /*0220*/  @P0 IADD3 R7, PT, PT, -R8, R7, RZ ;  /* 0x0000000708070210 */ /* 0x000fe20007ffe1ff */
[----:B------:R-:W-:-:S03]  /*0230*/  @P0 VIADD R3, R3, 0x1 ;  /* 0x0000000103030836 */ /* 0x000fc60000000000 */
[----:B------:R-:W-:-:S13]  /*0240*/  ISETP.GE.U32.AND P1, PT, R7, R8, PT ;  /* 0x000000080700720c */ /* 0x000fda0003f26070 */
[----:B------:R-:W-:Y:S01]  /*0250*/  @P1 VIADD R3, R3, 0x1 ;  /* 0x0000000103031836 */ /* 0x000fe20000000000 */
[----:B------:R-:W-:-:S04]  /*0260*/  @!P2 LOP3.LUT R3, RZ, R8, RZ, 0x33, !PT ;  /* 0x00000008ff03a212 */ /* 0x000fc800078e33ff */
[----:B------:R-:W-:-:S04]  /*0270*/  IADD3 R6, PT, PT, R6, R3, RZ ;  /* 0x0000000306067210 */ /* 0x000fc80007ffe0ff */
[----:B------:R-:W-:-:S04]  /*0280*/  LOP3.LUT R0, R6, 0x3, RZ, 0xc0, !PT ;  /* 0x0000000306007812 */ /* 0x000fc800078ec0ff */
[----:B------:R-:W-:-:S13]  /*0290*/  ISETP.NE.AND P0, PT, R0, 0x3, PT ;  /* 0x000000030000780c */ /* 0x000fda0003f05270 */
[----:B-1----:R-:W-:Y:S05]  /*02a0*/  @!P0 BRA `(.L_x_6) ;  /* 0x00000000008c8947 */ /* 0x002fea0003800000 */
[----:B------:R-:W0:Y:S01]  /*02b0*/  LDC.64 R16, c[0x0][0x380] ;  /* 0x0000e000ff107b82 */ /* 0x000e220000000a00 */
[----:B------:R-:W-:Y:S01]  /*02c0*/  VIADD R0, R6, 0x1 ;  /* 0x0000000106007836 */ /* 0x000fe20000000000 */
[----:B------:R-:W-:Y:S01]  /*02d0*/  BSSY.RECONVERGENT B1, `(.L_x_7) ;  /* 0x000001f000017945 */ /* 0x000fe20003800200 */
[----:B------:R-:W-:-:S03]  /*02e0*/  VIADD R23, R5, 0xffffffff ;  /* 0xffffffff05177836 */ /* 0x000fc60000000000 */
[----:B------:R-:W-:Y:S02]  /*02f0*/  LOP3.LUT R0, R0, 0x3, RZ, 0xc0, !PT ;  /* 0x0000000300007812 */ /* 0x000fe400078ec0ff */
[----:B------:R-:W1:Y:S02]  /*0300*/  LDC.64 R14, c[0x0][0x388] ;  /* 0x0000e200ff0e7b82 */ /* 0x000e640000000a00 */
[----:B------:R-:W-:-:S07]  /*0310*/  IADD3 R21, PT, PT, -R0, RZ, RZ ;  /* 0x000000ff00157210 */ /* 0x000fce0007ffe1ff */
.L_x_10:
[----:B--2---:R-:W2:Y:S01]  /*0320*/  MUFU.RCP R0, R9 ;  /* 0x0000000900007308 */ /* 0x004ea20000001000 */
[----:B------:R-:W-:Y:S01]  /*0330*/  I2FP.F32.S32 R3, R23 ;  /* 0x0000001700037245 */ /* 0x000fe20000201400 */
[----:B------:R-:W-:Y:S01]  /*0340*/  BSSY.RECONVERGENT B2, `(.L_x_8) ;  /* 0x000000d000027945 */ /* 0x000fe20003800200 */
[----:B-1----:R-:W-:-:S04]  /*0350*/  IMAD.WIDE R12, R5, 0x4, R14 ;  /* 0x00000004050c7825 */ /* 0x002fc800078e020e */
[----:B0-----:R-:W-:Y:S01]  /*0360*/  IMAD.WIDE R10, R5, 0x4, R16 ;  /* 0x00000004050a7825 */ /* 0x001fe200078e0210 */
[----:B------:R-:W0:Y:S03]  /*0370*/  FCHK P0, R3, R9 ;  /* 0x0000000903007302 */ /* 0x000e260000000000 */
[----:B--2---:R-:W-:-:S04]  /*0380*/  FFMA R7, -R9, R0, 1 ;  /* 0x3f80000009077423 */ /* 0x004fc80000000100 */
[----:B------:R-:W-:-:S04]  /*0390*/  FFMA R0, R0, R7, R0 ;  /* 0x0000000700007223 */ /* 0x000fc80000000000 */
[----:B------:R-:W-:-:S04]  /*03a0*/  FFMA R7, R3, R0, RZ ;  /* 0x0000000003077223 */ /* 0x000fc800000000ff */
[----:B------:R-:W-:-:S04]  /*03b0*/  FFMA R2, -R9, R7, R3 ;  /* 0x0000000709027223 */ /* 0x000fc80000000103 */
[----:B------:R-:W-:Y:S01]  /*03c0*/  FFMA R0, R0, R2, R7 ;  /* 0x0000000200007223 */ /* 0x000fe20000000007 */
[----:B0-----:R-:W-:Y:S06]  /*03d0*/  @!P0 BRA `(.L_x_9) ;  /* 0x00000000000c8947 */ /* 0x001fec0003800000 */
[----:B------:R-:W-:Y:S01]  /*03e0*/  IMAD.MOV.U32 R0, RZ, RZ, R9 ;  /* 0x000000ffff007224 */ /* 0x000fe200078e0009 */
[----:B------:R-:W-:-:S07]  /*03f0*/  MOV R2, 0x410 ;  /* 0x0000041000027802 */ /* 0x000fce0000000f00 */
[----:B------:R-:W-:Y:S05]  /*0400*/  CALL.REL.NOINC `($__internal_0_$__cuda_sm3x_div_rn_noftz_f32_slowpath) ;  /* 0x0000000400cc7944 */ /* 0x000fea0003c00000 */
.L_x_9:
[----:B------:R-:W-:Y:S05]  /*0410*/  BSYNC.RECONVERGENT B2 ;  /* 0x0000000000027941 */ /* 0x000fea0003800200 */
.L_x_8:
[----:B------:R-:W-:Y:S01]  /*0420*/  FMUL R0, R0, 6.2831854820251464844 ;  /* 0x40c90fdb00007820 */ /* 0x000fe20000400000 */
[----:B------:R-:W-:Y:S01]  /*0430*/  VIADD R21, R21, 0x1 ;  /* 0x0000000115157836 */ /* 0x000fe20000000000 */
[C---:B------:R-:W-:Y:S01]  /*0440*/  IADD3 R5, PT, PT, R4.reuse, R5, RZ ;  /* 0x0000000504057210 */ /* 0x040fe20007ffe0ff */
[----:B------:R-:W-:Y:S02]  /*0450*/  IMAD.IADD R23, R4, 0x1, R23 ;  /* 0x0000000104177824 */ /* 0x000fe400078e0217 */
[----:B------:R-:W-:Y:S01]  /*0460*/  FMUL.RZ R0, R0, 0.15915493667125701904 ;  /* 0x3e22f98300007820 */ /* 0x000fe2000040c000 */
[----:B------:R-:W-:-:S03]  /*0470*/  ISETP.NE.AND P0, PT, R21, RZ, PT ;  /* 0x000000ff1500720c */ /* 0x000fc60003f05270 */
[----:B------:R-:W0:Y:S02]  /*0480*/  MUFU.SIN R3, R0 ;  /* 0x0000000000037308 */ /* 0x000e240000000400 */
[----:B0-----:R2:W-:Y:S04]  /*0490*/  STG.E desc[UR6][R10.64], R3 ;  /* 0x000000030a007986 */ /* 0x0015e8000c101906 */
[----:B------:R2:W-:Y:S04]  /*04a0*/  STG.E desc[UR6][R12.64], R3 ;  /* 0x000000030c007986 */ /* 0x0005e8000c101906 */
[----:B------:R-:W-:Y:S05]  /*04b0*/  @P0 BRA `(.L_x_10) ;  /* 0xfffffffc00980947 */ /* 0x000fea000383ffff */
[----:B------:R-:W-:Y:S05]  /*04c0*/  BSYNC.RECONVERGENT B1 ;  /* 0x0000000000017941 */ /* 0x000fea0003800200 */
.L_x_7:
[----:B------:R-:W-:-:S07]  /*04d0*/  VIADD R5, R23, 0x1 ;  /* 0x0000000117057836 */ /* 0x000fce0000000000 */
.L_x_6:
[----:B------:R-:W-:Y:S05]  /*04e0*/  BSYNC.RECONVERGENT B0 ;  /* 0x0000000000007941 */ /* 0x000fea0003800200 */
.L_x_5:
[----:B--2---:R-:W0:Y:S01]  /*04f0*/  LDC.64 R12, c[0x0][0x380] ;  /* 0x0000e000ff0c7b82 */ /* 0x004e220000000a00 */
[----:B------:R-:W-:Y:S01]  /*0500*/  ISETP.GE.U32.AND P0, PT, R6, 0x3, PT ;  /* 0x000000030600780c */ /* 0x000fe20003f06070 */
[----:B------:R-:W1:Y:S06]  /*0510*/  LDCU UR4, c[0x0][0x390] ;  /* 0x00007200ff0477ac */ /* 0x000e6c0008000800 */
[----:B------:R-:W2:Y:S06]  /*0520*/  LDC.64 R10, c[0x0][0x388] ;  /* 0x0000e200ff0a7b82 */ /* 0x000eac0000000a00 */
[----:B-1----:R-:W-:Y:S05]  /*0530*/  @!P0 EXIT ;  /* 0x000000000000894d */ /* 0x002fea0003800000 */
.L_x_19:
[----:B-1----:R-:W1:Y:S01]  /*0540*/  MUFU.RCP R0, R9 ;  /* 0x0000000900007308 */ /* 0x002e620000001000 */
[----:B------:R-:W-:Y:S01]  /*0550*/  IADD3 R15, PT, PT, R5, -0x1, RZ ;  /* 0xffffffff050f7810 */ /* 0x000fe20007ffe0ff */
[----:B------:R-:W-:Y:S03]  /*0560*/  BSSY.RECONVERGENT B0, `(.L_x_11) ;  /* 0x000000d000007945 */ /* 0x000fe60003800200 */
[----:B------:R-:W-:-:S04]  /*0570*/  I2FP.F32.S32 R6, R15 ;  /* 0x0000000f00067245 */ /* 0x000fc80000201400 */
[----:B------:R-:W3:Y:S01]  /*0580*/  FCHK P0, R6, R9 ;  /* 0x0000000906007302 */ /* 0x000ee20000000000 */
[----:B-1----:R-:W-:-:S04]  /*0590*/  FFMA R3, -R9, R0, 1 ;  /* 0x3f80000009037423 */ /* 0x002fc80000000100 */
[----:B------:R-:W-:-:S04]  /*05a0*/  FFMA R0, R0, R3, R0 ;  /* 0x0000000300007223 */ /* 0x000fc80000000000 */
[----:B------:R-:W-:-:S04]  /*05b0*/  FFMA R2, R0, R6, RZ ;  /* 0x0000000600027223 */ /* 0x000fc800000000ff */
[----:B------:R-:W-:-:S04]  /*05c0*/  FFMA R3, -R9, R2, R6 ;  /* 0x0000000209037223 */ /* 0x000fc80000000106 */
[----:B------:R-:W-:Y:S01]  /*05d0*/  FFMA R0, R0, R3, R2 ;  /* 0x0000000300007223 */ /* 0x000fe20000000002 */
[----:B---3--:R-:W-:Y:S06]  /*05e0*/  @!P0 BRA `(.L_x_12) ;  /* 0x0000000000108947 */ /* 0x008fec0003800000 */
[----:B------:R-:W-:Y:S01]  /*05f0*/  IMAD.MOV.U32 R3, RZ, RZ, R6 ;  /* 0x000000ffff037224 */ /* 0x000fe200078e0006 */
[----:B------:R-:W-:Y:S02]  /*0600*/  MOV R0, R9 ;  /* 0x0000000900007202 */ /* 0x000fe40000000f00 */
[----:B------:R-:W-:-:S07]  /*0610*/  MOV R2, 0x630 ;  /* 0x0000063000027802 */ /* 0x000fce0000000f00 */
[----:B0-2---:R-:W-:Y:S05]  /*0620*/  CALL.REL.NOINC `($__internal_0_$__cuda_sm3x_div_rn_noftz_f32_slowpath) ;  /* 0x0000000400447944 */ /* 0x005fea0003c00000 */
.L_x_12:
[----:B------:R-:W-:Y:S05]  /*0630*/  BSYNC.RECONVERGENT B0 ;  /* 0x0000000000007941 */ /* 0x000fea0003800200 */
.L_x_11:
[----:B------:R-:W-:Y:S01]  /*0640*/  FMUL R0, R0, 6.2831854820251464844 ;  /* 0x40c90fdb00007820 */ /* 0x000fe20000400000 */
[C---:B0-----:R-:W-:Y:S01]  /*0650*/  IMAD.WIDE R22, R5.reuse, 0x4, R12 ;  /* 0x0000000405167825 */ /* 0x041fe200078e020c */
[----:B------:R-:W-:Y:S03]  /*0660*/  BSSY.RECONVERGENT B0, `(.L_x_13) ;  /* 0x0000014000007945 */ /* 0x000fe60003800200 */
[----:B------:R-:W-:Y:S01]  /*0670*/  FMUL.RZ R3, R0, 0.15915493667125701904 ;  /* 0x3e22f98300037820 */ /* 0x000fe2000040c000 */
[----:B------:R-:W-:Y:S01]  /*0680*/  IMAD.IADD R15, R4, 0x1, R15 ;  /* 0x00000001040f7824 */ /* 0x000fe200078e020f */
[----:B------:R-:W0:Y:S01]  /*0690*/  MUFU.RCP R0, R9 ;  /* 0x0000000900007308 */ /* 0x000e220000001000 */
[----:B--2---:R-:W-:-:S03]  /*06a0*/  IMAD.WIDE R16, R5, 0x4, R10 ;  /* 0x0000000405107825 */ /* 0x004fc600078e020a */
[----:B------:R-:W-:-:S04]  /*06b0*/  I2FP.F32.S32 R6, R15 ;  /* 0x0000000f00067245 */ /* 0x000fc80000201400 */
[----:B------:R-:W1:Y:S08]  /*06c0*/  MUFU.SIN R3, R3 ;  /* 0x0000000300037308 */ /* 0x000e700000000400 */
[----:B------:R-:W2:Y:S01]  /*06d0*/  FCHK P0, R6, R9 ;  /* 0x0000000906007302 */ /* 0x000ea20000000000 */
[----:B0-----:R-:W-:-:S04]  /*06e0*/  FFMA R7, -R9, R0, 1 ;  /* 0x3f80000009077423 */ /* 0x001fc80000000100 */
[----:B------:R-:W-:Y:S01]  /*06f0*/  FFMA R0, R0, R7, R0 ;  /* 0x0000000700007223 */ /* 0x000fe20000000000 */
[----:B-1----:R0:W-:Y:S03]  /*0700*/  STG.E desc[UR6][R22.64], R3 ;  /* 0x0000000316007986 */ /* 0x0021e6000c101906 */
[----:B------:R-:W-:Y:S01]  /*0710*/  FFMA R2, R0, R6, RZ ;  /* 0x0000000600027223 */ /* 0x000fe200000000ff */
[----:B------:R0:W-:Y:S03]  /*0720*/  STG.E desc[UR6][R16.64], R3 ;  /* 0x0000000310007986 */ /* 0x0001e6000c101906 */
[----:B------:R-:W-:-:S04]  /*0730*/  FFMA R7, -R9, R2, R6 ;  /* 0x0000000209077223 */ /* 0x000fc80000000106 */
[----:B------:R-:W-:Y:S01]  /*0740*/  FFMA R0, R0, R7, R2 ;  /* 0x0000000700007223 */ /* 0x000fe20000000002 */
[----:B--2---:R-:W-:Y:S06]  /*0750*/  @!P0 BRA `(.L_x_14) ;  /* 0x0000000000108947 */ /* 0x004fec0003800000 */
[----:B0-----:R-:W-:Y:S01]  /*0760*/  MOV R3, R6 ;  /* 0x0000000600037202 */ /* 0x001fe20000000f00 */
[----:B------:R-:W-:Y:S01]  /*0770*/  IMAD.MOV.U32 R0, RZ, RZ, R9 ;  /* 0x000000ffff007224 */ /* 0x000fe200078e0009 */
[----:B------:R-:W-:-:S07]  /*0780*/  MOV R2, 0x7a0 ;  /* 0x000007a000027802 */ /* 0x000fce0000000f00 */
[----:B------:R-:W-:Y:S05]  /*0790*/  CALL.REL.NOINC `($__internal_0_$__cuda_sm3x_div_rn_noftz_f32_slowpath) ;  /* 0x0000000000e87944 */ /* 0x000fea0003c00000 */
.L_x_14:
[----:B------:R-:W-:Y:S05]  /*07a0*/  BSYNC.RECONVERGENT B0 ;  /* 0x0000000000007941 */ /* 0x000fea0003800200 */
.L_x_13:
[----:B------:R-:W-:Y:S01]  /*07b0*/  FMUL R0, R0, 6.2831854820251464844 ;  /* 0x40c90fdb00007820 */ /* 0x000fe20000400000 */
[C---:B0-----:R-:W-:Y:S01]  /*07c0*/  IMAD.WIDE R22, R4.reuse, 0x4, R22 ;  /* 0x0000000404167825 */ /* 0x041fe200078e0216 */
[----:B------:R-:W-:Y:S01]  /*07d0*/  IADD3 R15, PT, PT, R4, R15, RZ ;  /* 0x0000000f040f7210 */ /* 0x000fe20007ffe0ff */
[----:B------:R-:W-:Y:S02]  /*07e0*/  BSSY.RECONVERGENT B0, `(.L_x_15) ;  /* 0x0000013000007945 */ /* 0x000fe40003800200 */
[----:B------:R-:W-:Y:S01]  /*07f0*/  FMUL.RZ R3, R0, 0.15915493667125701904 ;  /* 0x3e22f98300037820 */ /* 0x000fe2000040c000 */
[----:B------:R-:W-:Y:S01]  /*0800*/  IMAD.WIDE R16, R4, 0x4, R16 ;  /* 0x0000000404107825 */ /* 0x000fe200078e0210 */
[----:B------:R-:W0:Y:S01]  /*0810*/  MUFU.RCP R0, R9 ;  /* 0x0000000900007308 */ /* 0x000e220000001000 */
[----:B------:R-:W-:-:S07]  /*0820*/  I2FP.F32.S32 R6, R15 ;  /* 0x0000000f00067245 */ /* 0x000fce0000201400 */
        /* <DEDUP_REMOVED lines=10> */
[----:B0-----:R-:W-:Y:S01]  /*08d0*/  IMAD.MOV.U32 R3, RZ, RZ, R6 ;  /* 0x000000ffff037224 */ /* 0x001fe200078e0006 */
[----:B------:R-:W-:Y:S02]  /*08e0*/  MOV R0, R9 ;  /* 0x0000000900007202 */ /* 0x000fe40000000f00 */
[----:B------:R-:W-:-:S07]  /*08f0*/  MOV R2, 0x910 ;  /* 0x0000091000027802 */ /* 0x000fce0000000f00 */
[----:B------:R-:W-:Y:S05]  /*0900*/  CALL.REL.NOINC `($__internal_0_$__cuda_sm3x_div_rn_noftz_f32_slowpath) ;  /* 0x00000000008c7944 */ /* 0x000fea0003c00000 */
.L_x_16:
[----:B------:R-:W-:Y:S05]  /*0910*/  BSYNC.RECONVERGENT B0 ;  /* 0x0000000000007941 */ /* 0x000fea0003800200 */
.L_x_15:
[----:B------:R-:W-:Y:S01]  /*0920*/  FMUL R0, R0, 6.2831854820251464844 ;  /* 0x40c90fdb00007820 */ /* 0x000fe20000400000 */
[----:B0-----:R-:W-:Y:S01]  /*0930*/  IMAD.WIDE R22, R4, 0x4, R22 ;  /* 0x0000000404167825 */ /* 0x001fe200078e0216 */
[----:B------:R-:W-:Y:S03]  /*0940*/  BSSY.RECONVERGENT B0, `(.L_x_17) ;  /* 0x0000014000007945 */ /* 0x000fe60003800200 */
[----:B------:R-:W-:Y:S01]  /*0950*/  FMUL.RZ R3, R0, 0.15915493667125701904 ;  /* 0x3e22f98300037820 */ /* 0x000fe2000040c000 */
[C---:B------:R-:W-:Y:S01]  /*0960*/  IMAD.IADD R15, R4.reuse, 0x1, R15 ;  /* 0x00000001040f7824 */ /* 0x040fe200078e020f */
[----:B------:R-:W0:Y:S01]  /*0970*/  MUFU.RCP R0, R9 ;  /* 0x0000000900007308 */ /* 0x000e220000001000 */
[----:B------:R-:W-:-:S03]  /*0980*/  IMAD.WIDE R16, R4, 0x4, R16 ;  /* 0x0000000404107825 */ /* 0x000fc600078e0210 */
        /* <DEDUP_REMOVED lines=15> */
.L_x_18:
[----:B------:R-:W-:Y:S05]  /*0a80*/  BSYNC.RECONVERGENT B0 ;  /* 0x0000000000007941 */ /* 0x000fea0003800200 */
.L_x_17:
[----:B------:R-:W-:Y:S01]  /*0a90*/  FMUL R0, R0, 6.2831854820251464844 ;  /* 0x40c90fdb00007820 */ /* 0x000fe20000400000 */
[C---:B0-----:R-:W-:Y:S01]  /*0aa0*/  IMAD.WIDE R22, R4.reuse, 0x4, R22 ;  /* 0x0000000404167825 */ /* 0x041fe200078e0216 */
[----:B------:R-:W-:-:S03]  /*0ab0*/  LEA R5, R4, R5, 0x2 ;  /* 0x0000000504057211 */ /* 0x000fc600078e10ff */
[----:B------:R-:W-:Y:S01]  /*0ac0*/  FMUL.RZ R0, R0, 0.15915493667125701904 ;  /* 0x3e22f98300007820 */ /* 0x000fe2000040c000 */
[----:B------:R-:W-:Y:S01]  /*0ad0*/  IMAD.WIDE R16, R4, 0x4, R16 ;  /* 0x0000000404107825 */ /* 0x000fe200078e0210 */
[----:B------:R-:W-:Y:S02]  /*0ae0*/  ISETP.GT.AND P0, PT, R5, UR4, PT ;  /* 0x0000000405007c0c */ /* 0x000fe4000bf04270 */
[----:B------:R-:W0:Y:S02]  /*0af0*/  MUFU.SIN R3, R0 ;  /* 0x0000000000037308 */ /* 0x000e240000000400 */
[----:B0-----:R1:W-:Y:S04]  /*0b00*/  STG.E desc[UR6][R22.64], R3 ;  /* 0x0000000316007986 */ /* 0x0013e8000c101906 */
[----:B------:R1:W-:Y:S05]  /*0b10*/  STG.E desc[UR6][R16.64], R3 ;  /* 0x0000000310007986 */ /* 0x0003ea000c101906 */
[----:B------:R-:W-:Y:S05]  /*0b20*/  @!P0 BRA `(.L_x_19) ;  /* 0xfffffff800848947 */ /* 0x000fea000383ffff */
[----:B------:R-:W-:Y:S05]  /*0b30*/  EXIT ;  /* 0x000000000000794d */ /* 0x000fea0003800000 */
        .weak           $__internal_0_$__cuda_sm3x_div_rn_noftz_f32_slowpath
        .type           $__internal_0_$__cuda_sm3x_div_rn_noftz_f32_slowpath,@function
        .size           $__internal_0_$__cuda_sm3x_div_rn_noftz_f32_slowpath,(.L_x_32 - $__internal_0_$__cuda_sm3x_div_rn_noftz_f32_slowpath)
$__internal_0_$__cuda_sm3x_div_rn_noftz_f32_slowpath:
[----:B------:R-:W-:Y:S01]  /*0b40*/  SHF.R.U32.HI R7, RZ, 0x17, R0 ;  /* 0x00000017ff077819 */ /* 0x000fe20000011600 */
[----:B------:R-:W-:Y:S01]  /*0b50*/  BSSY.RECONVERGENT B3, `(.L_x_20) ;  /* 0x0000062000037945 */ /* 0x000fe20003800200 */
[----:B------:R-:W-:Y:S02]  /*0b60*/  SHF.R.U32.HI R18, RZ, 0x17, R3 ;  /* 0x00000017ff127819 */ /* 0x000fe40000011603 */
[----:B------:R-:W-:Y:S02]  /*0b70*/  LOP3.LUT R7, R7, 0xff, RZ, 0xc0, !PT ;  /* 0x000000ff07077812 */ /* 0x000fe400078ec0ff */
[----:B------:R-:W-:-:S03]  /*0b80*/  LOP3.LUT R18, R18, 0xff, RZ, 0xc0, !PT ;  /* 0x000000ff12127812 */ /* 0x000fc600078ec0ff */
[----:B------:R-:W-:Y:S01]  /*0b90*/  VIADD R19, R7, 0xffffffff ;  /* 0xffffffff07137836 */ /* 0x000fe20000000000 */
[----:B------:R-:W-:-:S04]  /*0ba0*/  IADD3 R20, PT, PT, R18, -0x1, RZ ;  /* 0xffffffff12147810 */ /* 0x000fc80007ffe0ff */
[----:B------:R-:W-:-:S04]  /*0bb0*/  ISETP.GT.U32.AND P0, PT, R19, 0xfd, PT ;  /* 0x000000fd1300780c */ /* 0x000fc80003f04070 */
[----:B------:R-:W-:-:S13]  /*0bc0*/  ISETP.GT.U32.OR P0, PT, R20, 0xfd, P0 ;  /* 0x000000fd1400780c */ /* 0x000fda0000704470 */
[----:B------:R-:W-:Y:S01]  /*0bd0*/  @!P0 IMAD.MOV.U32 R8, RZ, RZ, RZ ;  /* 0x000000ffff088224 */ /* 0x000fe200078e00ff */
[----:B------:R-:W-:Y:S06]  /*0be0*/  @!P0 BRA `(.L_x_21) ;  /* 0x00000000005c8947 */ /* 0x000fec0003800000 */
[----:B------:R-:W-:Y:S02]  /*0bf0*/  FSETP.GTU.FTZ.AND P0, PT, |R3|, +INF , PT ;  /* 0x7f8000000300780b */ /* 0x000fe40003f1c200 */
[----:B------:R-:W-:-:S04]  /*0c00*/  FSETP.GTU.FTZ.AND P1, PT, |R0|, +INF , PT ;  /* 0x7f8000000000780b */ /* 0x000fc80003f3c200 */
[----:B------:R-:W-:-:S13]  /*0c10*/  PLOP3.LUT P0, PT, P0, P1, PT, 0xf8, 0x8f ;  /* 0x00000000008f781c */ /* 0x000fda0000703f70 */
[----:B------:R-:W-:Y:S05]  /*0c20*/  @P0 BRA `(.L_x_22) ;  /* 0x00000004004c0947 */ /* 0x000fea0003800000 */
[----:B------:R-:W-:-:S13]  /*0c30*/  LOP3.LUT P0, RZ, R0, 0x7fffffff, R3, 0xc8, !PT ;  /* 0x7fffffff00ff7812 */ /* 0x000fda000780c803 */
[----:B------:R-:W-:Y:S05]  /*0c40*/  @!P0 BRA `(.L_x_23) ;  /* 0x00000004003c8947 */ /* 0x000fea0003800000 */
[C---:B------:R-:W-:Y:S02]  /*0c50*/  FSETP.NEU.FTZ.AND P2, PT, |R3|.reuse, +INF , PT ;  /* 0x7f8000000300780b */ /* 0x040fe40003f5d200 */
[----:B------:R-:W-:Y:S02]  /*0c60*/  FSETP.NEU.FTZ.AND P1, PT, |R0|, +INF , PT ;  /* 0x7f8000000000780b */ /* 0x000fe40003f3d200 */
[----:B------:R-:W-:-:S11]  /*0c70*/  FSETP.NEU.FTZ.AND P0, PT, |R3|, +INF , PT ;  /* 0x7f8000000300780b */ /* 0x000fd60003f1d200 */
[----:B------:R-:W-:Y:S05]  /*0c80*/  @!P1 BRA !P2, `(.L_x_23) ;  /* 0x00000004002c9947 */ /* 0x000fea0005000000 */
[----:B------:R-:W-:-:S04]  /*0c90*/  LOP3.LUT P2, RZ, R3, 0x7fffffff, RZ, 0xc0, !PT ;  /* 0x7fffffff03ff7812 */ /* 0x000fc8000784c0ff */
[----:B------:R-:W-:-:S13]  /*0ca0*/  PLOP3.LUT P1, PT, P1, P2, PT, 0x2f, 0xf2 ;  /* 0x0000000000f2781c */ /* 0x000fda0000f24577 */
[----:B------:R-:W-:Y:S05]  /*0cb0*/  @P1 BRA `(.L_x_24) ;  /* 0x0000000400181947 */ /* 0x000fea0003800000 */
[----:B------:R-:W-:-:S04]  /*0cc0*/  LOP3.LUT P1, RZ, R0, 0x7fffffff, RZ, 0xc0, !PT ;  /* 0x7fffffff00ff7812 */ /* 0x000fc8000782c0ff */
[----:B------:R-:W-:-:S13]  /*0cd0*/  PLOP3.LUT P0, PT, P0, P1, PT, 0x2f, 0xf2 ;  /* 0x0000000000f2781c */ /* 0x000fda0000702577 */
[----:B------:R-:W-:Y:S05]  /*0ce0*/  @P0 BRA `(.L_x_25) ;  /* 0x0000000400000947 */ /* 0x000fea0003800000 */
[----:B------:R-:W-:Y:S02]  /*0cf0*/  ISETP.GE.AND P0, PT, R20, RZ, PT ;  /* 0x000000ff1400720c */ /* 0x000fe40003f06270 */
[----:B------:R-:W-:-:S11]  /*0d00*/  ISETP.GE.AND P1, PT, R19, RZ, PT ;  /* 0x000000ff1300720c */ /* 0x000fd60003f26270 */
[----:B------:R-:W-:Y:S01]  /*0d10*/  @P0 MOV R8, RZ ;  /* 0x000000ff00080202 */ /* 0x000fe20000000f00 */
[----:B------:R-:W-:Y:S02]  /*0d20*/  @!P0 IMAD.MOV.U32 R8, RZ, RZ, -0x40 ;  /* 0xffffffc0ff088424 */ /* 0x000fe400078e00ff */
[----:B------:R-:W-:Y:S01]  /*0d30*/  @!P0 FFMA R3, R3, 1.84467440737095516160e+19, RZ ;  /* 0x5f80000003038823 */ /* 0x000fe200000000ff */
[----:B------:R-:W-:Y:S02]  /*0d40*/  @!P1 FFMA R0, R0, 1.84467440737095516160e+19, RZ ;  /* 0x5f80000000009823 */ /* 0x000fe400000000ff */
[----:B------:R-:W-:-:S07]  /*0d50*/  @!P1 IADD3 R8, PT, PT, R8, 0x40, RZ ;  /* 0x0000004008089810 */ /* 0x000fce0007ffe0ff */
.L_x_21:
[----:B------:R-:W-:Y:S01]  /*0d60*/  LEA R19, R7, 0xc0800000, 0x17 ;  /* 0xc080000007137811 */ /* 0x000fe200078eb8ff */
[----:B------:R-:W-:Y:S01]  /*0d70*/  BSSY.RECONVERGENT B4, `(.L_x_26) ;  /* 0x0000036000047945 */ /* 0x000fe20003800200 */
[----:B------:R-:W-:-:S03]  /*0d80*/  IADD3 R18, PT, PT, R18, -0x7f, RZ ;  /* 0xffffff8112127810 */ /* 0x000fc60007ffe0ff */
[----:B------:R-:W-:Y:S01]  /*0d90*/  IMAD.IADD R24, R0, 0x1, -R19 ;  /* 0x0000000100187824 */ /* 0x000fe200078e0a13 */
[C---:B------:R-:W-:Y:S01]  /*0da0*/  IADD3 R7, PT, PT, R18.reuse, 0x7f, -R7 ;  /* 0x0000007f12077810 */ /* 0x040fe20007ffe807 */
[----:B------:R-:W-:Y:S02]  /*0db0*/  IMAD R0, R18, -0x800000, R3 ;  /* 0xff80000012007824 */ /* 0x000fe400078e0203 */
[----:B------:R-:W0:Y:S01]  /*0dc0*/  MUFU.RCP R20, R24 ;  /* 0x0000001800147308 */ /* 0x000e220000001000 */
[----:B------:R-:W-:Y:S01]  /*0dd0*/  FADD.FTZ R19, -R24, -RZ ;  /* 0x800000ff18137221 */ /* 0x000fe20000010100 */
[----:B------:R-:W-:-:S03]  /*0de0*/  IMAD.IADD R7, R7, 0x1, R8 ;  /* 0x0000000107077824 */ /* 0x000fc600078e0208 */
[----:B0-----:R-:W-:-:S04]  /*0df0*/  FFMA R25, R20, R19, 1 ;  /* 0x3f80000014197423 */ /* 0x001fc80000000013 */
[----:B------:R-:W-:-:S04]  /*0e00*/  FFMA R25, R20, R25, R20 ;  /* 0x0000001914197223 */ /* 0x000fc80000000014 */
[----:B------:R-:W-:-:S04]  /*0e10*/  FFMA R20, R0, R25, RZ ;  /* 0x0000001900147223 */ /* 0x000fc800000000ff */
[----:B------:R-:W-:-:S04]  /*0e20*/  FFMA R3, R19, R20, R0 ;  /* 0x0000001413037223 */ /* 0x000fc80000000000 */
[----:B------:R-:W-:-:S04]  /*0e30*/  FFMA R20, R25, R3, R20 ;  /* 0x0000000319147223 */ /* 0x000fc80000000014 */
[----:B------:R-:W-:-:S04]  /*0e40*/  FFMA R19, R19, R20, R0 ;  /* 0x0000001413137223 */ /* 0x000fc80000000000 */
[----:B------:R-:W-:-:S05]  /*0e50*/  FFMA R0, R25, R19, R20 ;  /* 0x0000001319007223 */ /* 0x000fca0000000014 */
[----:B------:R-:W-:-:S04]  /*0e60*/  SHF.R.U32.HI R3, RZ, 0x17, R0 ;  /* 0x00000017ff037819 */ /* 0x000fc80000011600 */
[----:B------:R-:W-:-:S04]  /*0e70*/  LOP3.LUT R8, R3, 0xff, RZ, 0xc0, !PT ;  /* 0x000000ff03087812 */ /* 0x000fc800078ec0ff */
[----:B------:R-:W-:-:S05]  /*0e80*/  IADD3 R3, PT, PT, R8, R7, RZ ;  /* 0x0000000708037210 */ /* 0x000fca0007ffe0ff */
[----:B------:R-:W-:-:S05]  /*0e90*/  VIADD R8, R3, 0xffffffff ;  /* 0xffffffff03087836 */ /* 0x000fca0000000000 */
[----:B------:R-:W-:-:S13]  /*0ea0*/  ISETP.GE.U32.AND P0, PT, R8, 0xfe, PT ;  /* 0x000000fe0800780c */ /* 0x000fda0003f06070 */
[----:B------:R-:W-:Y:S05]  /*0eb0*/  @!P0 BRA `(.L_x_27) ;  /* 0x0000000000808947 */ /* 0x000fea0003800000 */
[----:B------:R-:W-:-:S13]  /*0ec0*/  ISETP.GT.AND P0, PT, R3, 0xfe, PT ;  /* 0x000000fe0300780c */ /* 0x000fda0003f04270 */
[----:B------:R-:W-:Y:S05]  /*0ed0*/  @P0 BRA `(.L_x_28) ;  /* 0x00000000006c0947 */ /* 0x000fea0003800000 */
[----:B------:R-:W-:-:S13]  /*0ee0*/  ISETP.GE.AND P0, PT, R3, 0x1, PT ;  /* 0x000000010300780c */ /* 0x000fda0003f06270 */
[----:B------:R-:W-:Y:S05]  /*0ef0*/  @P0 BRA `(.L_x_29) ;  /* 0x0000000000740947 */ /* 0x000fea0003800000 */
[----:B------:R-:W-:Y:S02]  /*0f00*/  ISETP.GE.AND P0, PT, R3, -0x18, PT ;  /* 0xffffffe80300780c */ /* 0x000fe40003f06270 */
[----:B------:R-:W-:-:S11]  /*0f10*/  LOP3.LUT R0, R0, 0x80000000, RZ, 0xc0, !PT ;  /* 0x8000000000007812 */ /* 0x000fd600078ec0ff */
[----:B------:R-:W-:Y:S05]  /*0f20*/  @!P0 BRA `(.L_x_29) ;  /* 0x0000000000688947 */ /* 0x000fea0003800000 */
[-CC-:B------:R-:W-:Y:S01]  /*0f30*/  FFMA.RZ R7, R25, R19.reuse, R20.reuse ;  /* 0x0000001319077223 */ /* 0x180fe2000000c014 */
[----:B------:R-:W-:Y:S01]  /*0f40*/  IADD3 R18, PT, PT, R3, 0x20, RZ ;  /* 0x0000002003127810 */ /* 0x000fe20007ffe0ff */
[CCC-:B------:R-:W-:Y:S01]  /*0f50*/  FFMA.RP R8, R25.reuse, R19.reuse, R20.reuse ;  /* 0x0000001319087223 */ /* 0x1c0fe20000008014 */
[----:B------:R-:W-:Y:S01]  /*0f60*/  FFMA.RM R19, R25, R19, R20 ;  /* 0x0000001319137223 */ /* 0x000fe20000004014 */
[----:B------:R-:W-:Y:S02]  /*0f70*/  ISETP.NE.AND P2, PT, R3, RZ, PT ;  /* 0x000000ff0300720c */ /* 0x000fe40003f45270 */
[----:B------:R-:W-:Y:S02]  /*0f80*/  LOP3.LUT R7, R7, 0x7fffff, RZ, 0xc0, !PT ;  /* 0x007fffff07077812 */ /* 0x000fe400078ec0ff */
[----:B------:R-:W-:Y:S01]  /*0f90*/  ISETP.NE.AND P1, PT, R3, RZ, PT ;  /* 0x000000ff0300720c */ /* 0x000fe20003f25270 */
[----:B------:R-:W-:Y:S01]  /*0fa0*/  IMAD.MOV R3, RZ, RZ, -R3 ;  /* 0x000000ffff037224 */ /* 0x000fe200078e0a03 */
[----:B------:R-:W-:-:S02]  /*0fb0*/  LOP3.LUT R7, R7, 0x800000, RZ, 0xfc, !PT ;  /* 0x0080000007077812 */ /* 0x000fc400078efcff */
[----:B------:R-:W-:Y:S02]  /*0fc0*/  FSETP.NEU.FTZ.AND P0, PT, R8, R19, PT ;  /* 0x000000130800720b */ /* 0x000fe40003f1d000 */
[----:B------:R-:W-:Y:S02]  /*0fd0*/  SHF.L.U32 R18, R7, R18, RZ ;  /* 0x0000001207127219 */ /* 0x000fe400000006ff */
[----:B------:R-:W-:Y:S02]  /*0fe0*/  SEL R8, R3, RZ, P2 ;  /* 0x000000ff03087207 */ /* 0x000fe40001000000 */
[----:B------:R-:W-:Y:S02]  /*0ff0*/  ISETP.NE.AND P1, PT, R18, RZ, P1 ;  /* 0x000000ff1200720c */ /* 0x000fe40000f25270 */
[----:B------:R-:W-:Y:S02]  /*1000*/  SHF.R.U32.HI R8, RZ, R8, R7 ;  /* 0x00000008ff087219 */ /* 0x000fe40000011607 */
[----:B------:R-:W-:-:S02]  /*1010*/  PLOP3.LUT P0, PT, P0, P1, PT, 0xf8, 0x8f ;  /* 0x00000000008f781c */ /* 0x000fc40000703f70 */
[----:B------:R-:W-:Y:S02]  /*1020*/  SHF.R.U32.HI R7, RZ, 0x1, R8 ;  /* 0x00000001ff077819 */ /* 0x000fe40000011608 */
[----:B------:R-:W-:-:S04]  /*1030*/  SEL R18, RZ, 0x1, !P0 ;  /* 0x00000001ff127807 */ /* 0x000fc80004000000 */
[----:B------:R-:W-:-:S04]  /*1040*/  LOP3.LUT R3, R18, 0x1, R7, 0xf8, !PT ;  /* 0x0000000112037812 */ /* 0x000fc800078ef807 */
[----:B------:R-:W-:-:S04]  /*1050*/  LOP3.LUT R8, R3, R8, RZ, 0xc0, !PT ;  /* 0x0000000803087212 */ /* 0x000fc800078ec0ff */
[----:B------:R-:W-:-:S04]  /*1060*/  IADD3 R7, PT, PT, R7, R8, RZ ;  /* 0x0000000807077210 */ /* 0x000fc80007ffe0ff */
[----:B------:R-:W-:Y:S01]  /*1070*/  LOP3.LUT R0, R7, R0, RZ, 0xfc, !PT ;  /* 0x0000000007007212 */ /* 0x000fe200078efcff */
[----:B------:R-:W-:Y:S06]  /*1080*/  BRA `(.L_x_29) ;  /* 0x0000000000107947 */ /* 0x000fec0003800000 */
.L_x_28:
[----:B------:R-:W-:-:S04]  /*1090*/  LOP3.LUT R0, R0, 0x80000000, RZ, 0xc0, !PT ;  /* 0x8000000000007812 */ /* 0x000fc800078ec0ff */
[----:B------:R-:W-:Y:S01]  /*10a0*/  LOP3.LUT R0, R0, 0x7f800000, RZ, 0xfc, !PT ;  /* 0x7f80000000007812 */ /* 0x000fe200078efcff */
[----:B------:R-:W-:Y:S06]  /*10b0*/  BRA `(.L_x_29) ;  /* 0x0000000000047947 */ /* 0x000fec0003800000 */
.L_x_27:
[----:B------:R-:W-:-:S07]  /*10c0*/  IMAD R0, R7, 0x800000, R0 ;  /* 0x0080000007007824 */ /* 0x000fce00078e0200 */
.L_x_29:
[----:B------:R-:W-:Y:S05]  /*10d0*/  BSYNC.RECONVERGENT B4 ;  /* 0x0000000000047941 */ /* 0x000fea0003800200 */
.L_x_26:
[----:B------:R-:W-:Y:S05]  /*10e0*/  BRA `(.L_x_30) ;  /* 0x0000000000207947 */ /* 0x000fea0003800000 */
.L_x_25:
[----:B------:R-:W-:-:S04]  /*10f0*/  LOP3.LUT R0, R0, 0x80000000, R3, 0x48, !PT ;  /* 0x8000000000007812 */ /* 0x000fc800078e4803 */
[----:B------:R-:W-:Y:S01]  /*1100*/  LOP3.LUT R0, R0, 0x7f800000, RZ, 0xfc, !PT ;  /* 0x7f80000000007812 */ /* 0x000fe200078efcff */
[----:B------:R-:W-:Y:S06]  /*1110*/  BRA `(.L_x_30) ;  /* 0x0000000000147947 */ /* 0x000fec0003800000 */
.L_x_24:
[----:B------:R-:W-:Y:S01]  /*1120*/  LOP3.LUT R0, R0, 0x80000000, R3, 0x48, !PT ;  /* 0x8000000000007812 */ /* 0x000fe200078e4803 */
[----:B------:R-:W-:Y:S06]  /*1130*/  BRA `(.L_x_30) ;  /* 0x00000000000c7947 */ /* 0x000fec0003800000 */
.L_x_23:
[----:B------:R-:W0:Y:S01]  /*1140*/  MUFU.RSQ R0, -QNAN ;  /* 0xffc0000000007908 */ /* 0x000e220000001400 */
[----:B------:R-:W-:Y:S05]  /*1150*/  BRA `(.L_x_30) ;  /* 0x0000000000047947 */ /* 0x000fea0003800000 */
.L_x_22:
[----:B------:R-:W-:-:S07]  /*1160*/  FADD.FTZ R0, R3, R0 ;  /* 0x0000000003007221 */ /* 0x000fce0000010000 */
.L_x_30:
[----:B------:R-:W-:Y:S05]  /*1170*/  BSYNC.RECONVERGENT B3 ;  /* 0x0000000000037941 */ /* 0x000fea0003800200 */
.L_x_20:
[----:B------:R-:W-:-:S04]  /*1180*/  HFMA2 R3, -RZ, RZ, 0, 0 ;  /* 0x00000000ff037431 */ /* 0x000fc800000001ff */
[----:B0-----:R-:W-:Y:S05]  /*1190*/  RET.REL.NODEC R2 `(_Z9init_linePfS_i) ;  /* 0xffffffec02987950 */ /* 0x001fea0003c3ffff */
.L_x_31:
        /* <DEDUP_REMOVED lines=14> */
.L_x_32:


//--------------------- .nv.shared.reserved.0     --------------------------
	.section	.nv.shared.reserved.0,"aw",@nobits
	.weak		__nv_reservedSMEM_offset_0_alias
	.size		__nv_reservedSMEM_offset_0_alias, 0, 64
	.other		__nv_reservedSMEM_offset_0_alias,@"STO_CUDA_RESERVED_SHARED STV_DEFAULT"
__nv_reservedSMEM_offset_0_alias:
	.zero		0
	.zero		64


//--------------------- .nv.constant0._Z6updatePfS_ii --------------------------
	.section	.nv.constant0._Z6updatePfS_ii,"a",@progbits
	.sectionflags	@""
	.align	4
.nv.constant0._Z6updatePfS_ii:
	.zero		920


//--------------------- .nv.constant0._Z9init_linePfS_i --------------------------
	.section	.nv.constant0._Z9init_linePfS_i,"a",@progbits
	.sectionflags	@""
	.align	4
.nv.constant0._Z9init_linePfS_i:
	.zero		916


//--------------------- SYMBOLS --------------------------

	.type		.nv.reservedSmem.offset0,@object
	.size		.nv.reservedSmem.offset0,0x4
